	.headerflags	@"EF_CUDA_TEXMODE_UNIFIED EF_CUDA_64BIT_ADDRESS EF_CUDA_ACCELERATORS EF_CUDA_SM90 EF_CUDA_VIRTUAL_SM(EF_CUDA_SM90)"
	.elftype	@"ET_EXEC"


//--------------------- .nv.info                  --------------------------
	.section	.nv.info,"",@"SHT_CUDA_INFO"
	.align	4


	//----- nvinfo : EIATTR_REGCOUNT
	.align		4
        /*0000*/ 	.byte	0x04, 0x2f
        /*0002*/ 	.short	(.L_3 - .L_2)
	.align		4
.L_2:
        /*0004*/ 	.word	index@(triton_poi_fused__native_batch_norm_legit_no_training_hardtanh_88)
        /*0008*/ 	.word	0x0000001e


	//----- nvinfo : EIATTR_MIN_STACK_SIZE
	.align		4
.L_3:
        /*000c*/ 	.byte	0x04, 0x12
        /*000e*/ 	.short	(.L_5 - .L_4)
	.align		4
.L_4:
        /*0010*/ 	.word	index@(triton_poi_fused__native_batch_norm_legit_no_training_hardtanh_88)
        /*0014*/ 	.word	0x00000000


	//----- nvinfo : EIATTR_FRAME_SIZE
	.align		4
.L_5:
        /*0018*/ 	.byte	0x04, 0x11
        /*001a*/ 	.short	(.L_7 - .L_6)
	.align		4
.L_6:
        /*001c*/ 	.word	index@(triton_poi_fused__native_batch_norm_legit_no_training_hardtanh_88)
        /*0020*/ 	.word	0x00000000


	//----- nvinfo : EIATTR_MIN_STACK_SIZE
	.align		4
.L_7:
        /*0024*/ 	.byte	0x04, 0x12
        /*0026*/ 	.short	(.L_9 - .L_8)
	.align		4
.L_8:
        /*0028*/ 	.word	index@(triton_poi_fused__native_batch_norm_legit_no_training_hardtanh_88)
        /*002c*/ 	.word	0x00000000
.L_9:


//--------------------- .nv.info.triton_poi_fused__native_batch_norm_legit_no_training_hardtanh_88 --------------------------
	.section	.nv.info.triton_poi_fused__native_batch_norm_legit_no_training_hardtanh_88,"",@"SHT_CUDA_INFO"
	.sectionflags	@""
	.align	4


	//----- nvinfo : EIATTR_CUDA_API_VERSION
	.align		4
        /*0000*/ 	.byte	0x04, 0x37
        /*0002*/ 	.short	(.L_11 - .L_10)
.L_10:
        /*0004*/ 	.word	0x0000007c


	//----- nvinfo : EIATTR_KPARAM_INFO
	.align		4
.L_11:
        /*0008*/ 	.byte	0x04, 0x17
        /*000a*/ 	.short	(.L_13 - .L_12)
.L_12:
        /*000c*/ 	.word	0x00000000
        /*0010*/ 	.short	0x0007
        /*0012*/ 	.short	0x0034
        /*0014*/ 	.byte	0x00, 0xf0, 0x11, 0x00


	//----- nvinfo : EIATTR_KPARAM_INFO
	.align		4
.L_13:
        /*0018*/ 	.byte	0x04, 0x17
        /*001a*/ 	.short	(.L_15 - .L_14)
.L_14:
        /*001c*/ 	.word	0x00000000
        /*0020*/ 	.short	0x0006
        /*0022*/ 	.short	0x0030
        /*0024*/ 	.byte	0x00, 0xf0, 0x11, 0x00


	//----- nvinfo : EIATTR_KPARAM_INFO
	.align		4
.L_15:
        /*0028*/ 	.byte	0x04, 0x17
        /*002a*/ 	.short	(.L_17 - .L_16)
.L_16:
        /*002c*/ 	.word	0x00000000
        /*0030*/ 	.short	0x0005
        /*0032*/ 	.short	0x0028
        /*0034*/ 	.byte	0x00, 0xf4, 0x21, 0x00


	//----- nvinfo : EIATTR_KPARAM_INFO
	.align		4
.L_17:
        /*0038*/ 	.byte	0x04, 0x17
        /*003a*/ 	.short	(.L_19 - .L_18)
.L_18:
        /*003c*/ 	.word	0x00000000
        /*0040*/ 	.short	0x0004
        /*0042*/ 	.short	0x0020
        /*0044*/ 	.byte	0x00, 0xf4, 0x21, 0x00


	//----- nvinfo : EIATTR_KPARAM_INFO
	.align		4
.L_19:
        /*0048*/ 	.byte	0x04, 0x17
        /*004a*/ 	.short	(.L_21 - .L_20)
.L_20:
        /*004c*/ 	.word	0x00000000
        /*0050*/ 	.short	0x0003
        /*0052*/ 	.short	0x0018
        /*0054*/ 	.byte	0x00, 0xf4, 0x21, 0x00


	//----- nvinfo : EIATTR_KPARAM_INFO
	.align		4
.L_21:
        /*0058*/ 	.byte	0x04, 0x17
        /*005a*/ 	.short	(.L_23 - .L_22)
.L_22:
        /*005c*/ 	.word	0x00000000
        /*0060*/ 	.short	0x0002
        /*0062*/ 	.short	0x0010
        /*0064*/ 	.byte	0x00, 0xf4, 0x21, 0x00


	//----- nvinfo : EIATTR_KPARAM_INFO
	.align		4
.L_23:
        /*0068*/ 	.byte	0x04, 0x17
        /*006a*/ 	.short	(.L_25 - .L_24)
.L_24:
        /*006c*/ 	.word	0x00000000
        /*0070*/ 	.short	0x0001
        /*0072*/ 	.short	0x0008
        /*0074*/ 	.byte	0x00, 0xf4, 0x21, 0x00


	//----- nvinfo : EIATTR_KPARAM_INFO
	.align		4
.L_25:
        /*0078*/ 	.byte	0x04, 0x17
        /*007a*/ 	.short	(.L_27 - .L_26)
.L_26:
        /*007c*/ 	.word	0x00000000
        /*0080*/ 	.short	0x0000
        /*0082*/ 	.short	0x0000
        /*0084*/ 	.byte	0x00, 0xf4, 0x21, 0x00


	//----- nvinfo : EIATTR_SPARSE_MMA_MASK
	.align		4
.L_27:
        /*0088*/ 	.byte	0x03, 0x50
        /*008a*/ 	.short	0x0000


	//----- nvinfo : EIATTR_MAXREG_COUNT
	.align		4
        /*008c*/ 	.byte	0x03, 0x1b
        /*008e*/ 	.short	0x00ff


	//----- nvinfo : EIATTR_EXIT_INSTR_OFFSETS
	.align		4
        /*0090*/ 	.byte	0x04, 0x1c
        /*0092*/ 	.short	(.L_29 - .L_28)


	//   ....[0]....
.L_28:
        /*0094*/ 	.word	0x00000640


	//   ....[1]....
        /*0098*/ 	.word	0x00000660


	//----- nvinfo : EIATTR_REQNTID
	.align		4
.L_29:
        /*009c*/ 	.byte	0x04, 0x10
        /*009e*/ 	.short	(.L_31 - .L_30)
.L_30:
        /*00a0*/ 	.word	0x00000080
        /*00a4*/ 	.word	0x00000001
        /*00a8*/ 	.word	0x00000001


	//----- nvinfo : EIATTR_CBANK_PARAM_SIZE
	.align		4
.L_31:
        /*00ac*/ 	.byte	0x03, 0x19
        /*00ae*/ 	.short	0x0038


	//----- nvinfo : EIATTR_PARAM_CBANK
	.align		4
        /*00b0*/ 	.byte	0x04, 0x0a
        /*00b2*/ 	.short	(.L_33 - .L_32)
	.align		4
.L_32:
        /*00b4*/ 	.word	index@(.nv.constant0.triton_poi_fused__native_batch_norm_legit_no_training_hardtanh_88)
        /*00b8*/ 	.short	0x0210
        /*00ba*/ 	.short	0x0038


	//----- nvinfo : EIATTR_SW_WAR
	.align		4
.L_33:
        /*00bc*/ 	.byte	0x04, 0x36
        /*00be*/ 	.short	(.L_35 - .L_34)
.L_34:
        /*00c0*/ 	.word	0x00000008
.L_35:


//--------------------- .nv.callgraph             --------------------------
	.section	.nv.callgraph,"",@"SHT_CUDA_CALLGRAPH"
	.align	4
	.sectionentsize	8
	.align		4
        /*0000*/ 	.word	0x00000000
	.align		4
        /*0004*/ 	.word	0xffffffff
	.align		4
        /*0008*/ 	.word	0x00000000
	.align		4
        /*000c*/ 	.word	0xfffffffe
	.align		4
        /*0010*/ 	.word	0x00000000
	.align		4
        /*0014*/ 	.word	0xfffffffd
	.align		4
        /*0018*/ 	.word	0x00000000
	.align		4
        /*001c*/ 	.word	0xfffffffc


//--------------------- .nv.constant4             --------------------------
	.section	.nv.constant4,"a",@progbits
	.align	8
	.align		8
.nv.constant4:
        /*0000*/ 	.dword	_$_str
	.align		8
        /*0008*/ 	.dword	_$_str_$_2


//--------------------- .text.triton_poi_fused__native_batch_norm_legit_no_training_hardtanh_88 --------------------------
	.section	.text.triton_poi_fused__native_batch_norm_legit_no_training_hardtanh_88,"ax",@progbits
	.align	128
        .global         triton_poi_fused__native_batch_norm_legit_no_training_hardtanh_88
        .type           triton_poi_fused__native_batch_norm_legit_no_training_hardtanh_88,@function
        .size           triton_poi_fused__native_batch_norm_legit_no_training_hardtanh_88,(.L_x_1 - triton_poi_fused__native_batch_norm_legit_no_training_hardtanh_88)
        .other          triton_poi_fused__native_batch_norm_legit_no_training_hardtanh_88,@"STO_CUDA_ENTRY STV_DEFAULT"
triton_poi_fused__native_batch_norm_legit_no_training_hardtanh_88:
.text.triton_poi_fused__native_batch_norm_legit_no_training_hardtanh_88:
[----:B------:R-:W0:Y:S01]  /*0000*/  LDC R1, c[0x0][0x28] ;  /* 0x00000a00ff017b82 */ /* 0x000e220000000800 */
[----:B------:R-:W1:Y:S07]  /*0010*/  S2R R15, SR_TID.X ;  /* 0x00000000000f7919 */ /* 0x000e6e0000002100 */
[----:B------:R-:W2:Y:S01]  /*0020*/  LDC.64 R2, c[0x0][0x220] ;  /* 0x00008800ff027b82 */ /* 0x000ea20000000a00 */
[----:B------:R-:W-:Y:S01]  /*0030*/  HFMA2.MMA R16, -RZ, RZ, 0, 0 ;  /* 0x00000000ff107435 */ /* 0x000fe200000001ff */
[----:B------:R-:W-:Y:S01]  /*0040*/  ULDC.64 UR4, c[0x0][0x208] ;  /* 0x0000820000047ab9 */ /* 0x000fe20000000a00 */
[----:B------:R-:W3:Y:S01]  /*0050*/  S2R R0, SR_CTAID.Y ;  /* 0x0000000000007919 */ /* 0x000ee20000002600 */
[----:B------:R-:W-:-:S04]  /*0060*/  MOV R18, RZ ;  /* 0x000000ff00127202 */ /* 0x000fc80000000f00 */
[----:B------:R-:W4:Y:S08]  /*0070*/  LDC.64 R6, c[0x0][0x210] ;  /* 0x00008400ff067b82 */ /* 0x000f300000000a00 */
[----:B------:R-:W5:Y:S01]  /*0080*/  LDC.64 R8, c[0x0][0x218] ;  /* 0x00008600ff087b82 */ /* 0x000f620000000a00 */
[----:B-1----:R-:W-:-:S04]  /*0090*/  LOP3.LUT R15, R15, 0x7f, RZ, 0xc0, !PT ;  /* 0x0000007f0f0f7812 */ /* 0x002fc800078ec0ff */
[----:B---3--:R-:W-:-:S04]  /*00a0*/  LEA R15, R0, R15, 0x8 ;  /* 0x0000000f000f7211 */ /* 0x008fc800078e40ff */
[----:B------:R-:W-:Y:S01]  /*00b0*/  IADD3 R12, R15, 0x80, RZ ;  /* 0x000000800f0c7810 */ /* 0x000fe20007ffe0ff */
[C---:B------:R-:W-:Y:S01]  /*00c0*/  IMAD.HI R0, R15.reuse, 0x1b4e81b5, RZ ;  /* 0x1b4e81b50f007827 */ /* 0x040fe200078e02ff */
[----:B------:R-:W-:Y:S02]  /*00d0*/  ISETP.GE.AND P2, PT, R15, 0x12c, PT ;  /* 0x0000012c0f00780c */ /* 0x000fe40003f46270 */
[C---:B------:R-:W-:Y:S01]  /*00e0*/  ISETP.GE.AND P3, PT, R12.reuse, 0x12c, PT ;  /* 0x0000012c0c00780c */ /* 0x040fe20003f66270 */
[----:B------:R-:W-:Y:S01]  /*00f0*/  IMAD.HI R4, R12, 0x1b4e81b5, RZ ;  /* 0x1b4e81b50c047827 */ /* 0x000fe200078e02ff */
[----:B------:R-:W-:-:S04]  /*0100*/  SHF.R.U32.HI R5, RZ, 0x1f, R0 ;  /* 0x0000001fff057819 */ /* 0x000fc80000011600 */
[----:B------:R-:W-:Y:S02]  /*0110*/  LEA.HI.SX32 R14, R0, R5, 0x1d ;  /* 0x00000005000e7211 */ /* 0x000fe400078feaff */
[----:B------:R-:W-:Y:S01]  /*0120*/  SHF.R.U32.HI R5, RZ, 0x1f, R4 ;  /* 0x0000001fff057819 */ /* 0x000fe20000011604 */
[----:B------:R-:W1:Y:S02]  /*0130*/  S2R R0, SR_CTAID.X ;  /* 0x0000000000007919 */ /* 0x000e640000002500 */
[----:B------:R-:W-:Y:S01]  /*0140*/  IMAD R21, R14, -0x4b, R15 ;  /* 0xffffffb50e157824 */ /* 0x000fe200078e020f */
[----:B------:R-:W-:Y:S02]  /*0150*/  LEA.HI.SX32 R13, R4, R5, 0x1d ;  /* 0x00000005040d7211 */ /* 0x000fe400078feaff */
[----:B------:R-:W3:Y:S01]  /*0160*/  LDC.64 R4, c[0x0][0x228] ;  /* 0x00008a00ff047b82 */ /* 0x000ee20000000a00 */
[----:B--2---:R-:W-:-:S04]  /*0170*/  IMAD.WIDE R10, R21, 0x4, R2 ;  /* 0x00000004150a7825 */ /* 0x004fc800078e0202 */
[----:B------:R-:W-:Y:S01]  /*0180*/  IMAD R19, R13, -0x4b, R12 ;  /* 0xffffffb50d137824 */ /* 0x000fe200078e020c */
[----:B------:R2:W3:Y:S03]  /*0190*/  @!P2 LDG.E.EL R16, desc[UR4][R10.64] ;  /* 0x000000040a10a981 */ /* 0x0004e6000c2e1900 */
[----:B------:R-:W-:Y:S02]  /*01a0*/  IMAD.WIDE R22, R19, 0x4, R2 ;  /* 0x0000000413167825 */ /* 0x000fe400078e0202 */
[----:B------:R-:W3:Y:S03]  /*01b0*/  LDC.64 R2, c[0x0][0x230] ;  /* 0x00008c00ff027b82 */ /* 0x000ee60000000a00 */
[----:B------:R4:W3:Y:S01]  /*01c0*/  @!P3 LDG.E.EL R18, desc[UR4][R22.64] ;  /* 0x000000041612b981 */ /* 0x0008e2000c2e1900 */
[----:B------:R-:W-:Y:S01]  /*01d0*/  IMAD R13, R13, 0x4b0, R19 ;  /* 0x000004b00d0d7824 */ /* 0x000fe200078e0213 */
[C---:B-1----:R-:W-:Y:S01]  /*01e0*/  ISETP.GE.AND P0, PT, R0.reuse, 0x10, PT ;  /* 0x000000100000780c */ /* 0x042fe20003f06270 */
[----:B------:R-:W-:-:S02]  /*01f0*/  IMAD R17, R0, 0x4b, R21 ;  /* 0x0000004b00117824 */ /* 0x000fc400078e0215 */
[----:B------:R-:W-:Y:S01]  /*0200*/  IMAD R13, R0, 0x4b, R13 ;  /* 0x0000004b000d7824 */ /* 0x000fe200078e020d */
[----:B------:R-:W-:Y:S01]  /*0210*/  ISETP.LT.AND P1, PT, R15, 0x12c, !P0 ;  /* 0x0000012c0f00780c */ /* 0x000fe20004721270 */
[----:B--2---:R-:W-:Y:S01]  /*0220*/  IMAD R11, R14, 0x4b0, R17 ;  /* 0x000004b00e0b7824 */ /* 0x004fe200078e0211 */
[----:B------:R-:W-:Y:S01]  /*0230*/  HFMA2.MMA R14, -RZ, RZ, 0, 0 ;  /* 0x00000000ff0e7435 */ /* 0x000fe200000001ff */
[----:B------:R-:W-:Y:S02]  /*0240*/  MOV R17, RZ ;  /* 0x000000ff00117202 */ /* 0x000fe40000000f00 */
[----:B----4-:R-:W-:Y:S01]  /*0250*/  IMAD.WIDE R22, R11, 0x4, R6 ;  /* 0x000000040b167825 */ /* 0x010fe200078e0206 */
[----:B------:R-:W-:-:S03]  /*0260*/  ISETP.LT.AND P0, PT, R12, 0x12c, !P0 ;  /* 0x0000012c0c00780c */ /* 0x000fc60004701270 */
[----:B-----5:R-:W-:Y:S01]  /*0270*/  IMAD.WIDE R10, R21, 0x4, R8 ;  /* 0x00000004150a7825 */ /* 0x020fe200078e0208 */
[----:B------:R-:W-:Y:S02]  /*0280*/  CS2R R24, SRZ ;  /* 0x0000000000187805 */ /* 0x000fe4000001ff00 */
[----:B------:R-:W-:Y:S01]  /*0290*/  CS2R R26, SRZ ;  /* 0x00000000001a7805 */ /* 0x000fe2000001ff00 */
[----:B------:R-:W2:Y:S01]  /*02a0*/  @P1 LDG.E.EL R14, desc[UR4][R22.64] ;  /* 0x00000004160e1981 */ /* 0x000ea2000c2e1900 */
[----:B------:R-:W-:-:S03]  /*02b0*/  IMAD.WIDE R6, R13, 0x4, R6 ;  /* 0x000000040d067825 */ /* 0x000fc600078e0206 */
[----:B------:R1:W2:Y:S01]  /*02c0*/  @!P2 LDG.E.EL R17, desc[UR4][R10.64] ;  /* 0x000000040a11a981 */ /* 0x0002a2000c2e1900 */
[----:B---3--:R-:W-:-:S03]  /*02d0*/  IMAD.WIDE R12, R21, 0x4, R4 ;  /* 0x00000004150c7825 */ /* 0x008fc600078e0204 */
[----:B------:R-:W3:Y:S01]  /*02e0*/  @P0 LDG.E.EL R25, desc[UR4][R6.64] ;  /* 0x0000000406190981 */ /* 0x000ee2000c2e1900 */
[----:B------:R-:W-:-:S03]  /*02f0*/  IMAD.WIDE R8, R19, 0x4, R8 ;  /* 0x0000000413087825 */ /* 0x000fc600078e0208 */
[----:B------:R-:W4:Y:S01]  /*0300*/  @!P2 LDG.E.EL R27, desc[UR4][R12.64] ;  /* 0x000000040c1ba981 */ /* 0x000f22000c2e1900 */
[----:B0-----:R-:W-:-:S03]  /*0310*/  IMAD.WIDE R20, R21, 0x4, R2 ;  /* 0x0000000415147825 */ /* 0x001fc600078e0202 */
[----:B------:R-:W3:Y:S01]  /*0320*/  @!P3 LDG.E.EL R26, desc[UR4][R8.64] ;  /* 0x00000004081ab981 */ /* 0x000ee2000c2e1900 */
[C---:B-1----:R-:W-:Y:S01]  /*0330*/  IMAD.WIDE R10, R19.reuse, 0x4, R2 ;  /* 0x00000004130a7825 */ /* 0x042fe200078e0202 */
[----:B------:R-:W-:Y:S02]  /*0340*/  CS2R R2, SRZ ;  /* 0x0000000000027805 */ /* 0x000fe4000001ff00 */
[----:B------:R-:W4:Y:S01]  /*0350*/  @!P2 LDG.E.EL R24, desc[UR4][R20.64] ;  /* 0x000000041418a981 */ /* 0x000f22000c2e1900 */
[----:B------:R-:W-:-:S03]  /*0360*/  IMAD.WIDE R4, R19, 0x4, R4 ;  /* 0x0000000413047825 */ /* 0x000fc600078e0204 */
[----:B------:R-:W5:Y:S04]  /*0370*/  @!P3 LDG.E.EL R2, desc[UR4][R10.64] ;  /* 0x000000040a02b981 */ /* 0x000f68000c2e1900 */
[----:B------:R0:W5:Y:S02]  /*0380*/  @!P3 LDG.E.EL R3, desc[UR4][R4.64] ;  /* 0x000000040403b981 */ /* 0x000164000c2e1900 */
[----:B0-----:R-:W-:Y:S01]  /*0390*/  HFMA2.MMA R4, -RZ, RZ, 1.625, 0 ;  /* 0x3e800000ff047435 */ /* 0x001fe200000001ff */
[----:B------:R-:W-:-:S04]  /*03a0*/  FADD R16, R16, 9.9999997473787516356e-06 ;  /* 0x3727c5ac10107421 */ /* 0x000fc80000000000 */
[----:B------:R-:W0:Y:S01]  /*03b0*/  MUFU.SQRT R6, R16 ;  /* 0x0000001000067308 */ /* 0x000e220000002000 */
[----:B------:R-:W-:-:S07]  /*03c0*/  FADD R18, R18, 9.9999997473787516356e-06 ;  /* 0x3727c5ac12127421 */ /* 0x000fce0000000000 */
[----:B------:R-:W1:Y:S01]  /*03d0*/  MUFU.SQRT R7, R18 ;  /* 0x0000001200077308 */ /* 0x000e620000002000 */
[C---:B0-----:R-:W-:Y:S02]  /*03e0*/  FSETP.GT.AND P2, PT, R6.reuse, 8.50705917302346158658e+37, PT ;  /* 0x7e8000000600780b */ /* 0x041fe40003f44000 */
[----:B------:R-:W-:Y:S02]  /*03f0*/  FSETP.GEU.AND P4, PT, R6, 1.175494350822287508e-38, PT ;  /* 0x008000000600780b */ /* 0x000fe40003f8e000 */
[C---:B-1----:R-:W-:Y:S02]  /*0400*/  FSETP.GT.AND P3, PT, R7.reuse, 8.50705917302346158658e+37, PT ;  /* 0x7e8000000700780b */ /* 0x042fe40003f64000 */
[----:B------:R-:W-:-:S07]  /*0410*/  FSETP.GEU.AND P5, PT, R7, 1.175494350822287508e-38, PT ;  /* 0x008000000700780b */ /* 0x000fce0003fae000 */
[----:B------:R-:W-:-:S04]  /*0420*/  @P2 FMUL R6, R6, 0.25 ;  /* 0x3e80000006062820 */ /* 0x000fc80000400000 */
[----:B------:R-:W-:Y:S01]  /*0430*/  @!P4 FMUL R6, R6, 16777216 ;  /* 0x4b8000000606c820 */ /* 0x000fe20000400000 */
[----:B------:R-:W-:-:S05]  /*0440*/  @P3 FMUL R7, R7, 0.25 ;  /* 0x3e80000007073820 */ /* 0x000fca0000400000 */
[----:B------:R-:W0:Y:S01]  /*0450*/  MUFU.RCP R6, R6 ;  /* 0x0000000600067308 */ /* 0x000e220000001000 */
[----:B------:R-:W-:Y:S01]  /*0460*/  @!P5 FMUL R7, R7, 16777216 ;  /* 0x4b8000000707d820 */ /* 0x000fe20000400000 */
[----:B------:R-:W-:-:S06]  /*0470*/  FSEL R5, R4, 1, P2 ;  /* 0x3f80000004057808 */ /* 0x000fcc0001000000 */
[----:B------:R-:W1:Y:S01]  /*0480*/  MUFU.RCP R7, R7 ;  /* 0x0000000700077308 */ /* 0x000e620000001000 */
[----:B------:R-:W-:Y:S01]  /*0490*/  @!P4 FMUL R5, R5, 16777216 ;  /* 0x4b8000000505c820 */ /* 0x000fe20000400000 */
[----:B------:R-:W-:Y:S01]  /*04a0*/  FSEL R4, R4, 1, P3 ;  /* 0x3f80000004047808 */ /* 0x000fe20001800000 */
[----:B--2---:R-:W-:Y:S02]  /*04b0*/  FADD R14, -R17, R14 ;  /* 0x0000000e110e7221 */ /* 0x004fe40000000100 */
[----:B0-----:R-:W-:Y:S02]  /*04c0*/  FMUL R5, R6, R5 ;  /* 0x0000000506057220 */ /* 0x001fe40000400000 */
[----:B------:R-:W-:Y:S02]  /*04d0*/  @!P5 FMUL R4, R4, 16777216 ;  /* 0x4b8000000404d820 */ /* 0x000fe40000400000 */
[----:B------:R-:W-:Y:S01]  /*04e0*/  FMUL R5, R14, R5 ;  /* 0x000000050e057220 */ /* 0x000fe20000400000 */
[----:B---3--:R-:W-:Y:S01]  /*04f0*/  FADD R25, -R26, R25 ;  /* 0x000000191a197221 */ /* 0x008fe20000000100 */
[----:B-1----:R-:W-:-:S02]  /*0500*/  FMUL R6, R7, R4 ;  /* 0x0000000407067220 */ /* 0x002fc40000400000 */
[----:B----4-:R-:W-:Y:S02]  /*0510*/  FFMA R24, R5, R27, R24 ;  /* 0x0000001b05187223 */ /* 0x010fe40000000018 */
[----:B------:R-:W0:Y:S01]  /*0520*/  LDC.64 R4, c[0x0][0x238] ;  /* 0x00008e00ff047b82 */ /* 0x000e220000000a00 */
[----:B------:R-:W-:Y:S02]  /*0530*/  FMUL R25, R25, R6 ;  /* 0x0000000619197220 */ /* 0x000fe40000400000 */
[C---:B------:R-:W-:Y:S02]  /*0540*/  FSETP.GTU.AND P2, PT, R24.reuse, RZ, PT ;  /* 0x000000ff1800720b */ /* 0x040fe40003f4c000 */
[----:B-----5:R-:W-:Y:S02]  /*0550*/  FFMA R2, R25, R3, R2 ;  /* 0x0000000319027223 */ /* 0x020fe40000000002 */
[----:B------:R-:W-:-:S03]  /*0560*/  FSEL R7, R24, RZ, P2 ;  /* 0x000000ff18077208 */ /* 0x000fc60001000000 */
[C---:B------:R-:W-:Y:S02]  /*0570*/  FSETP.GTU.AND P2, PT, R2.reuse, RZ, PT ;  /* 0x000000ff0200720b */ /* 0x040fe40003f4c000 */
[----:B------:R-:W-:Y:S02]  /*0580*/  FSETP.GEU.AND P3, PT, R7, 6, PT ;  /* 0x40c000000700780b */ /* 0x000fe40003f6e000 */
[----:B------:R-:W-:Y:S02]  /*0590*/  FSEL R9, R2, RZ, P2 ;  /* 0x000000ff02097208 */ /* 0x000fe40001000000 */
[----:B------:R-:W-:Y:S02]  /*05a0*/  LEA R3, R15, R0, 0x4 ;  /* 0x000000000f037211 */ /* 0x000fe400078e20ff */
[----:B------:R-:W-:Y:S02]  /*05b0*/  FSETP.GEU.AND P4, PT, R9, 6, PT ;  /* 0x40c000000900780b */ /* 0x000fe40003f8e000 */
[----:B------:R-:W-:-:S02]  /*05c0*/  FSETP.NAN.AND P2, PT, R7, R7, PT ;  /* 0x000000070700720b */ /* 0x000fc40003f48000 */
[----:B------:R-:W-:Y:S01]  /*05d0*/  IADD3 R11, R3, 0x800, RZ ;  /* 0x00000800030b7810 */ /* 0x000fe20007ffe0ff */
[----:B0-----:R-:W-:Y:S02]  /*05e0*/  IMAD.WIDE R2, R3, 0x4, R4 ;  /* 0x0000000403027825 */ /* 0x001fe400078e0204 */
[----:B------:R-:W-:Y:S02]  /*05f0*/  @P3 SEL R7, R7, 0x40c00000, P2 ;  /* 0x40c0000007073807 */ /* 0x000fe40001000000 */
[----:B------:R-:W-:-:S03]  /*0600*/  FSETP.NAN.AND P2, PT, R9, R9, PT ;  /* 0x000000090900720b */ /* 0x000fc60003f48000 */
[----:B------:R0:W-:Y:S01]  /*0610*/  @P1 STG.E desc[UR4][R2.64], R7 ;  /* 0x0000000702001986 */ /* 0x0001e2000c101904 */
[----:B------:R-:W-:Y:S01]  /*0620*/  IMAD.WIDE R4, R11, 0x4, R4 ;  /* 0x000000040b047825 */ /* 0x000fe200078e0204 */
[----:B------:R-:W-:Y:S01]  /*0630*/  @P4 SEL R9, R9, 0x40c00000, P2 ;  /* 0x40c0000009094807 */ /* 0x000fe20001000000 */
[----:B0-----:R-:W-:Y:S07]  /*0640*/  @!P0 EXIT ;  /* 0x000000000000894d */ /* 0x001fee0003800000 */
[----:B------:R-:W-:Y:S01]  /*0650*/  STG.E desc[UR4][R4.64], R9 ;  /* 0x0000000904007986 */ /* 0x000fe2000c101904 */
[----:B------:R-:W-:Y:S05]  /*0660*/  EXIT ;  /* 0x000000000000794d */ /* 0x000fea0003800000 */
.L_x_0:
[----:B------:R-:W-:-:S00]  /*0670*/  BRA `(.L_x_0) ;  /* 0xfffffffc00fc7947 */ /* 0x000fc0000383ffff */
[----:B------:R-:W-:-:S00]  /*0680*/  NOP ;  /* 0x0000000000007918 */ /* 0x000fc00000000000 */
[----:B------:R-:W-:-:S00]  /*0690*/  NOP ;  /* 0x0000000000007918 */ /* 0x000fc00000000000 */
[----:B------:R-:W-:-:S00]  /*06a0*/  NOP ;  /* 0x0000000000007918 */ /* 0x000fc00000000000 */
[----:B------:R-:W-:-:S00]  /*06b0*/  NOP ;  /* 0x0000000000007918 */ /* 0x000fc00000000000 */
[----:B------:R-:W-:-:S00]  /*06c0*/  NOP ;  /* 0x0000000000007918 */ /* 0x000fc00000000000 */
[----:B------:R-:W-:-:S00]  /*06d0*/  NOP ;  /* 0x0000000000007918 */ /* 0x000fc00000000000 */
[----:B------:R-:W-:-:S00]  /*06e0*/  NOP ;  /* 0x0000000000007918 */ /* 0x000fc00000000000 */
[----:B------:R-:W-:-:S00]  /*06f0*/  NOP ;  /* 0x0000000000007918 */ /* 0x000fc00000000000 */
.L_x_1:


//--------------------- .nv.global.init           --------------------------
	.section	.nv.global.init,"aw",@progbits
.nv.global.init:
	.type		_$_str,@object
	.size		_$_str,(_$_str_$_2 - _$_str)
_$_str:
        /*0000*/ 	.byte	0x5f, 0x5f, 0x43, 0x55, 0x44, 0x41, 0x5f, 0x46, 0x54, 0x5a, 0x00
	.type		_$_str_$_2,@object
	.size		_$_str_$_2,(.L_1 - _$_str_$_2)
_$_str_$_2:
        /*000b*/ 	.byte	0x5f, 0x5f, 0x43, 0x55, 0x44, 0x41, 0x5f, 0x50, 0x52, 0x45, 0x43, 0x5f, 0x53, 0x51, 0x52, 0x54
        /*001b*/ 	.byte	0x00
.L_1:


//--------------------- .nv.constant0.triton_poi_fused__native_batch_norm_legit_no_training_hardtanh_88 --------------------------
	.section	.nv.constant0.triton_poi_fused__native_batch_norm_legit_no_training_hardtanh_88,"a",@progbits
	.sectionflags	@""
	.align	4
.nv.constant0.triton_poi_fused__native_batch_norm_legit_no_training_hardtanh_88:
	.zero		584
